	.headerflags	@"EF_CUDA_TEXMODE_UNIFIED EF_CUDA_64BIT_ADDRESS EF_CUDA_ACCELERATORS EF_CUDA_SM90 EF_CUDA_VIRTUAL_SM(EF_CUDA_SM90)"
	.elftype	@"ET_EXEC"


//--------------------- .nv.info                  --------------------------
	.section	.nv.info,"",@"SHT_CUDA_INFO"
	.align	4


	//----- nvinfo : EIATTR_REGCOUNT
	.align		4
        /*0000*/ 	.byte	0x04, 0x2f
        /*0002*/ 	.short	(.L_1 - .L_0)
	.align		4
.L_0:
        /*0004*/ 	.word	index@(triton_mm)
        /*0008*/ 	.word	0x0000005e


	//----- nvinfo : EIATTR_MIN_STACK_SIZE
	.align		4
.L_1:
        /*000c*/ 	.byte	0x04, 0x12
        /*000e*/ 	.short	(.L_3 - .L_2)
	.align		4
.L_2:
        /*0010*/ 	.word	index@(triton_mm)
        /*0014*/ 	.word	0x00000000


	//----- nvinfo : EIATTR_FRAME_SIZE
	.align		4
.L_3:
        /*0018*/ 	.byte	0x04, 0x11
        /*001a*/ 	.short	(.L_5 - .L_4)
	.align		4
.L_4:
        /*001c*/ 	.word	index@(triton_mm)
        /*0020*/ 	.word	0x00000000


	//----- nvinfo : EIATTR_MIN_STACK_SIZE
	.align		4
.L_5:
        /*0024*/ 	.byte	0x04, 0x12
        /*0026*/ 	.short	(.L_7 - .L_6)
	.align		4
.L_6:
        /*0028*/ 	.word	index@(triton_mm)
        /*002c*/ 	.word	0x00000000
.L_7:


//--------------------- .nv.info.triton_mm        --------------------------
	.section	.nv.info.triton_mm,"",@"SHT_CUDA_INFO"
	.sectionflags	@""
	.align	4


	//----- nvinfo : EIATTR_CUDA_API_VERSION
	.align		4
        /*0000*/ 	.byte	0x04, 0x37
        /*0002*/ 	.short	(.L_9 - .L_8)
.L_8:
        /*0004*/ 	.word	0x0000007c


	//----- nvinfo : EIATTR_KPARAM_INFO
	.align		4
.L_9:
        /*0008*/ 	.byte	0x04, 0x17
        /*000a*/ 	.short	(.L_11 - .L_10)
.L_10:
        /*000c*/ 	.word	0x00000000
        /*0010*/ 	.short	0x0003
        /*0012*/ 	.short	0x0018
        /*0014*/ 	.byte	0x00, 0xf0, 0x11, 0x00


	//----- nvinfo : EIATTR_KPARAM_INFO
	.align		4
.L_11:
        /*0018*/ 	.byte	0x04, 0x17
        /*001a*/ 	.short	(.L_13 - .L_12)
.L_12:
        /*001c*/ 	.word	0x00000000
        /*0020*/ 	.short	0x0002
        /*0022*/ 	.short	0x0010
        /*0024*/ 	.byte	0x00, 0xf0, 0x21, 0x00


	//----- nvinfo : EIATTR_KPARAM_INFO
	.align		4
.L_13:
        /*0028*/ 	.byte	0x04, 0x17
        /*002a*/ 	.short	(.L_15 - .L_14)
.L_14:
        /*002c*/ 	.word	0x00000000
        /*0030*/ 	.short	0x0001
        /*0032*/ 	.short	0x0008
        /*0034*/ 	.byte	0x00, 0xf0, 0x21, 0x00


	//----- nvinfo : EIATTR_KPARAM_INFO
	.align		4
.L_15:
        /*0038*/ 	.byte	0x04, 0x17
        /*003a*/ 	.short	(.L_17 - .L_16)
.L_16:
        /*003c*/ 	.word	0x00000000
        /*0040*/ 	.short	0x0000
        /*0042*/ 	.short	0x0000
        /*0044*/ 	.byte	0x00, 0xf0, 0x21, 0x00


	//----- nvinfo : EIATTR_SPARSE_MMA_MASK
	.align		4
.L_17:
        /*0048*/ 	.byte	0x03, 0x50
        /*004a*/ 	.short	0x0000


	//----- nvinfo : EIATTR_MAXREG_COUNT
	.align		4
        /*004c*/ 	.byte	0x03, 0x1b
        /*004e*/ 	.short	0x00ff


	//----- nvinfo : EIATTR_COOP_GROUP_MASK_REGIDS
	.align		4
        /*0050*/ 	.byte	0x04, 0x29
        /*0052*/ 	.short	(.L_19 - .L_18)


	//   ....[0]....
.L_18:
        /*0054*/ 	.word	0xffffffff


	//----- nvinfo : EIATTR_COOP_GROUP_INSTR_OFFSETS
	.align		4
.L_19:
        /*0058*/ 	.byte	0x04, 0x28
        /*005a*/ 	.short	(.L_21 - .L_20)


	//   ....[0]....
.L_20:
        /*005c*/ 	.word	0x00000bb0


	//----- nvinfo : EIATTR_EXIT_INSTR_OFFSETS
	.align		4
.L_21:
        /*0060*/ 	.byte	0x04, 0x1c
        /*0062*/ 	.short	(.L_23 - .L_22)


	//   ....[0]....
.L_22:
        /*0064*/ 	.word	0x00000050


	//   ....[1]....
        /*0068*/ 	.word	0x00001620


	//   ....[2]....
        /*006c*/ 	.word	0x00001670


	//----- nvinfo : EIATTR_MAX_THREADS
	.align		4
.L_23:
        /*0070*/ 	.byte	0x04, 0x05
        /*0072*/ 	.short	(.L_25 - .L_24)
.L_24:
        /*0074*/ 	.word	0x00000100
        /*0078*/ 	.word	0x00000001
        /*007c*/ 	.word	0x00000001


	//----- nvinfo : EIATTR_CBANK_PARAM_SIZE
	.align		4
.L_25:
        /*0080*/ 	.byte	0x03, 0x19
        /*0082*/ 	.short	0x001c


	//----- nvinfo : EIATTR_PARAM_CBANK
	.align		4
        /*0084*/ 	.byte	0x04, 0x0a
        /*0086*/ 	.short	(.L_27 - .L_26)
	.align		4
.L_26:
        /*0088*/ 	.word	index@(.nv.constant0.triton_mm)
        /*008c*/ 	.short	0x0210
        /*008e*/ 	.short	0x001c


	//----- nvinfo : EIATTR_SW_WAR
	.align		4
.L_27:
        /*0090*/ 	.byte	0x04, 0x36
        /*0092*/ 	.short	(.L_29 - .L_28)
.L_28:
        /*0094*/ 	.word	0x00000008
.L_29:


//--------------------- .nv.callgraph             --------------------------
	.section	.nv.callgraph,"",@"SHT_CUDA_CALLGRAPH"
	.align	4
	.sectionentsize	8
	.align		4
        /*0000*/ 	.word	0x00000000
	.align		4
        /*0004*/ 	.word	0xffffffff
	.align		4
        /*0008*/ 	.word	0x00000000
	.align		4
        /*000c*/ 	.word	0xfffffffe
	.align		4
        /*0010*/ 	.word	0x00000000
	.align		4
        /*0014*/ 	.word	0xfffffffd
	.align		4
        /*0018*/ 	.word	0x00000000
	.align		4
        /*001c*/ 	.word	0xfffffffc


//--------------------- .text.triton_mm           --------------------------
	.section	.text.triton_mm,"ax",@progbits
	.sectionflags	@"SHF_BARRIERS=1"
	.align	128
        .global         triton_mm
        .type           triton_mm,@function
        .size           triton_mm,(.L_x_2 - triton_mm)
        .other          triton_mm,@"STO_CUDA_ENTRY STV_DEFAULT"
triton_mm:
.text.triton_mm:
[----:B------:R-:W1:Y:S02]  /*0000*/  LDC R1, c[0x0][0x28] ;  /* 0x00000a00ff017b82 */ /* 0x000e640000000800 */
[----:B------:R-:W2:Y:S01]  /*0010*/  LDC R8, c[0x0][0x228] ;  /* 0x00008a00ff087b82 */ /* 0x000ea20000000800 */
[----:B------:R-:W-:-:S04]  /*0020*/  IMAD.MOV.U32 R3, RZ, RZ, 0x3000 ;  /* 0x00003000ff037424 */ /* 0x000fc800078e00ff */
[----:B--2---:R-:W-:-:S05]  /*0030*/  IMAD R0, R8, R3, 0x3000000 ;  /* 0x0300000008007424 */ /* 0x004fca00078e0203 */
[----:B------:R-:W-:-:S13]  /*0040*/  ISETP.NE.AND P0, PT, R0, RZ, PT ;  /* 0x000000ff0000720c */ /* 0x000fda0003f05270 */
[----:B------:R-:W-:Y:S05]  /*0050*/  @!P0 EXIT ;  /* 0x000000000000894d */ /* 0x000fea0003800000 */
[----:B------:R-:W2:Y:S01]  /*0060*/  S2R R10, SR_CTAID.X ;  /* 0x00000000000a7919 */ /* 0x000ea20000002500 */
[----:B------:R-:W-:Y:S01]  /*0070*/  VIADD R0, R8, 0x107f ;  /* 0x0000107f08007836 */ /* 0x000fe20000000000 */
[----:B------:R-:W3:Y:S01]  /*0080*/  S2UR UR5, SR_CgaCtaId ;  /* 0x00000000000579c3 */ /* 0x000ee20000008800 */
[----:B------:R-:W-:Y:S01]  /*0090*/  UMOV UR4, 0x400 ;  /* 0x0000040000047882 */ /* 0x000fe20000000000 */
[----:B------:R-:W-:Y:S01]  /*00a0*/  ULDC.64 UR16, c[0x0][0x208] ;  /* 0x0000820000107ab9 */ /* 0x000fe20000000a00 */
[----:B------:R-:W-:Y:S02]  /*00b0*/  CS2R R24, SRZ ;  /* 0x0000000000187805 */ /* 0x000fe4000001ff00 */
[----:B------:R-:W-:Y:S02]  /*00c0*/  SHF.R.S32.HI R3, RZ, 0x1f, R0 ;  /* 0x0000001fff037819 */ /* 0x000fe40000011400 */
[----:B------:R-:W-:Y:S02]  /*00d0*/  CS2R R26, SRZ ;  /* 0x00000000001a7805 */ /* 0x000fe4000001ff00 */
[----:B------:R-:W-:-:S02]  /*00e0*/  CS2R R28, SRZ ;  /* 0x00000000001c7805 */ /* 0x000fc4000001ff00 */
[----:B------:R-:W-:Y:S02]  /*00f0*/  CS2R R30, SRZ ;  /* 0x00000000001e7805 */ /* 0x000fe4000001ff00 */
[----:B------:R-:W-:Y:S01]  /*0100*/  LEA.HI R3, R3, R0, RZ, 0x7 ;  /* 0x0000000003037211 */ /* 0x000fe200078f38ff */
[----:B------:R-:W-:Y:S01]  /*0110*/  VIADD R0, R8, 0x1000 ;  /* 0x0000100008007836 */ /* 0x000fe20000000000 */
[----:B------:R-:W-:Y:S02]  /*0120*/  CS2R R32, SRZ ;  /* 0x0000000000207805 */ /* 0x000fe4000001ff00 */
[----:B------:R-:W-:Y:S02]  /*0130*/  CS2R R34, SRZ ;  /* 0x0000000000227805 */ /* 0x000fe4000001ff00 */
[----:B------:R-:W-:Y:S02]  /*0140*/  CS2R R36, SRZ ;  /* 0x0000000000247805 */ /* 0x000fe4000001ff00 */
[----:B------:R-:W-:-:S02]  /*0150*/  CS2R R38, SRZ ;  /* 0x0000000000267805 */ /* 0x000fc4000001ff00 */
[----:B------:R-:W-:Y:S02]  /*0160*/  IABS R18, R0 ;  /* 0x0000000000127213 */ /* 0x000fe40000000000 */
[----:B------:R-:W-:Y:S02]  /*0170*/  CS2R R40, SRZ ;  /* 0x0000000000287805 */ /* 0x000fe4000001ff00 */
[----:B------:R-:W-:Y:S02]  /*0180*/  CS2R R42, SRZ ;  /* 0x00000000002a7805 */ /* 0x000fe4000001ff00 */
[----:B------:R-:W-:Y:S02]  /*0190*/  CS2R R44, SRZ ;  /* 0x00000000002c7805 */ /* 0x000fe4000001ff00 */
[----:B------:R-:W-:Y:S02]  /*01a0*/  CS2R R46, SRZ ;  /* 0x00000000002e7805 */ /* 0x000fe4000001ff00 */
[----:B------:R-:W-:-:S02]  /*01b0*/  CS2R R48, SRZ ;  /* 0x0000000000307805 */ /* 0x000fc4000001ff00 */
[----:B------:R-:W-:Y:S02]  /*01c0*/  CS2R R50, SRZ ;  /* 0x0000000000327805 */ /* 0x000fe4000001ff00 */
[----:B------:R-:W-:Y:S02]  /*01d0*/  CS2R R52, SRZ ;  /* 0x0000000000347805 */ /* 0x000fe4000001ff00 */
[----:B------:R-:W-:Y:S02]  /*01e0*/  CS2R R54, SRZ ;  /* 0x0000000000367805 */ /* 0x000fe4000001ff00 */
[----:B------:R-:W-:Y:S01]  /*01f0*/  CS2R R56, SRZ ;  /* 0x0000000000387805 */ /* 0x000fe2000001ff00 */
[----:B---3--:R-:W-:Y:S01]  /*0200*/  UPRMT UR5, UR5, 0x654, UR4 ;  /* 0x0000065405057896 */ /* 0x008fe20008000004 */
[----:B------:R-:W-:Y:S02]  /*0210*/  CS2R R58, SRZ ;  /* 0x00000000003a7805 */ /* 0x000fe4000001ff00 */
[----:B------:R-:W-:-:S02]  /*0220*/  CS2R R60, SRZ ;  /* 0x00000000003c7805 */ /* 0x000fc4000001ff00 */
[----:B------:R-:W-:Y:S02]  /*0230*/  CS2R R62, SRZ ;  /* 0x00000000003e7805 */ /* 0x000fe4000001ff00 */
[----:B------:R-:W-:Y:S02]  /*0240*/  CS2R R64, SRZ ;  /* 0x0000000000407805 */ /* 0x000fe4000001ff00 */
[----:B------:R-:W-:Y:S01]  /*0250*/  CS2R R66, SRZ ;  /* 0x0000000000427805 */ /* 0x000fe2000001ff00 */
[C---:B--2---:R-:W-:Y:S01]  /*0260*/  IMAD.HI R2, R10.reuse, 0x2aaaaaab, RZ ;  /* 0x2aaaaaab0a027827 */ /* 0x044fe200078e02ff */
[----:B------:R-:W-:Y:S02]  /*0270*/  IABS R11, R10 ;  /* 0x0000000a000b7213 */ /* 0x000fe40000000000 */
[----:B------:R-:W-:Y:S02]  /*0280*/  CS2R R68, SRZ ;  /* 0x0000000000447805 */ /* 0x000fe4000001ff00 */
[----:B------:R-:W-:-:S02]  /*0290*/  ISETP.GE.AND P1, PT, R10, RZ, PT ;  /* 0x000000ff0a00720c */ /* 0x000fc40003f26270 */
[----:B------:R-:W-:Y:S02]  /*02a0*/  CS2R R70, SRZ ;  /* 0x0000000000467805 */ /* 0x000fe4000001ff00 */
[----:B------:R-:W-:Y:S02]  /*02b0*/  SHF.R.U32.HI R5, RZ, 0x1f, R2 ;  /* 0x0000001fff057819 */ /* 0x000fe40000011602 */
[----:B------:R-:W-:Y:S02]  /*02c0*/  CS2R R72, SRZ ;  /* 0x0000000000487805 */ /* 0x000fe4000001ff00 */
[----:B------:R-:W-:Y:S02]  /*02d0*/  CS2R R74, SRZ ;  /* 0x00000000004a7805 */ /* 0x000fe4000001ff00 */
[----:B------:R-:W-:Y:S02]  /*02e0*/  CS2R R76, SRZ ;  /* 0x00000000004c7805 */ /* 0x000fe4000001ff00 */
[----:B------:R-:W-:-:S02]  /*02f0*/  LEA.HI.SX32 R5, R2, R5, 0x19 ;  /* 0x0000000502057211 */ /* 0x000fc400078fcaff */
[----:B------:R-:W-:Y:S02]  /*0300*/  CS2R R78, SRZ ;  /* 0x00000000004e7805 */ /* 0x000fe4000001ff00 */
[----:B------:R-:W-:Y:S02]  /*0310*/  CS2R R80, SRZ ;  /* 0x0000000000507805 */ /* 0x000fe4000001ff00 */
[----:B------:R-:W-:Y:S02]  /*0320*/  CS2R R82, SRZ ;  /* 0x0000000000527805 */ /* 0x000fe4000001ff00 */
[----:B------:R-:W-:Y:S01]  /*0330*/  CS2R R84, SRZ ;  /* 0x0000000000547805 */ /* 0x000fe2000001ff00 */
[----:B------:R-:W-:Y:S01]  /*0340*/  IMAD.SHL.U32 R4, R5, 0x8, RZ ;  /* 0x0000000805047824 */ /* 0x000fe200078e00ff */
[----:B------:R-:W-:Y:S01]  /*0350*/  CS2R R86, SRZ ;  /* 0x0000000000567805 */ /* 0x000fe2000001ff00 */
[----:B------:R-:W-:Y:S01]  /*0360*/  UMOV UR4, URZ ;  /* 0x0000003f00047c82 */ /* 0x000fe20008000000 */
[----:B------:R-:W-:-:S02]  /*0370*/  UMOV UR14, 0xffffffff ;  /* 0xffffffff000e7882 */ /* 0x000fc40000000000 */
[----:B------:R-:W-:-:S04]  /*0380*/  LEA.HI.SX32 R3, R3, -R4, 0x19 ;  /* 0x8000000403037211 */ /* 0x000fc800078fcaff */
[----:B------:R-:W-:-:S04]  /*0390*/  VIMNMX R6, R3, 0x8, PT ;  /* 0x0000000803067848 */ /* 0x000fc80003fe0100 */
[----:B------:R-:W-:-:S04]  /*03a0*/  IABS R13, R6 ;  /* 0x00000006000d7213 */ /* 0x000fc80000000000 */
[----:B------:R-:W2:Y:S08]  /*03b0*/  I2F.RP R7, R13 ;  /* 0x0000000d00077306 */ /* 0x000eb00000209400 */
[----:B--2---:R-:W2:Y:S02]  /*03c0*/  MUFU.RCP R7, R7 ;  /* 0x0000000700077308 */ /* 0x004ea40000001000 */
[----:B--2---:R-:W-:-:S02]  /*03d0*/  VIADD R2, R7, 0xffffffe ;  /* 0x0ffffffe07027836 */ /* 0x004fc40000000000 */
[----:B------:R-:W2:Y:S04]  /*03e0*/  S2R R7, SR_TID.X ;  /* 0x0000000000077919 */ /* 0x000ea80000002100 */
[----:B------:R3:W4:Y:S02]  /*03f0*/  F2I.FTZ.U32.TRUNC.NTZ R3, R2 ;  /* 0x0000000200037305 */ /* 0x000724000021f000 */
[----:B---3--:R-:W-:Y:S02]  /*0400*/  IMAD.MOV.U32 R2, RZ, RZ, RZ ;  /* 0x000000ffff027224 */ /* 0x008fe400078e00ff */
[----:B----4-:R-:W-:-:S04]  /*0410*/  IMAD.MOV R12, RZ, RZ, -R3 ;  /* 0x000000ffff0c7224 */ /* 0x010fc800078e0a03 */
[----:B------:R-:W-:Y:S01]  /*0420*/  IMAD R9, R12, R13, RZ ;  /* 0x0000000d0c097224 */ /* 0x000fe200078e02ff */
[----:B------:R-:W-:-:S03]  /*0430*/  IABS R12, R6 ;  /* 0x00000006000c7213 */ /* 0x000fc60000000000 */
[----:B------:R-:W-:Y:S02]  /*0440*/  IMAD.HI.U32 R8, R3, R9, R2 ;  /* 0x0000000903087227 */ /* 0x000fe400078e0002 */
[----:B------:R-:W3:Y:S02]  /*0450*/  I2F.RP R9, R18 ;  /* 0x0000001200097306 */ /* 0x000ee40000209400 */
[----:B------:R-:W-:Y:S02]  /*0460*/  IMAD.MOV.U32 R3, RZ, RZ, R11 ;  /* 0x000000ffff037224 */ /* 0x000fe400078e000b */
[----:B------:R-:W-:Y:S01]  /*0470*/  IMAD.MOV R15, RZ, RZ, -R12 ;  /* 0x000000ffff0f7224 */ /* 0x000fe200078e0a0c */
[----:B--2---:R-:W-:Y:S01]  /*0480*/  SHF.R.U32.HI R12, RZ, 0x2, R7 ;  /* 0x00000002ff0c7819 */ /* 0x004fe20000011607 */
[----:B------:R-:W-:-:S03]  /*0490*/  IMAD.HI.U32 R2, R8, R3, RZ ;  /* 0x0000000308027227 */ /* 0x000fc600078e00ff */
[----:B------:R-:W-:Y:S01]  /*04a0*/  SGXT.U32 R12, R12, 0x6 ;  /* 0x000000060c0c781a */ /* 0x000fe20000000000 */
[----:B------:R-:W-:Y:S02]  /*04b0*/  IMAD R2, R2, R15, R3 ;  /* 0x0000000f02027224 */ /* 0x000fe400078e0203 */
[----:B------:R-:W-:-:S03]  /*04c0*/  IMAD R11, R5, -0x300, R10 ;  /* 0xfffffd00050b7824 */ /* 0x000fc600078e020a */
[----:B------:R-:W-:Y:S01]  /*04d0*/  ISETP.GT.U32.AND P0, PT, R13, R2, PT ;  /* 0x000000020d00720c */ /* 0x000fe20003f04070 */
[----:B---3--:R-:W2:Y:S01]  /*04e0*/  MUFU.RCP R9, R9 ;  /* 0x0000000900097308 */ /* 0x008ea20000001000 */
[----:B------:R-:W-:-:S05]  /*04f0*/  IABS R5, R11 ;  /* 0x0000000b00057213 */ /* 0x000fca0000000000 */
[----:B------:R-:W-:-:S04]  /*0500*/  IMAD.HI.U32 R8, R8, R5, RZ ;  /* 0x0000000508087227 */ /* 0x000fc800078e00ff */
[----:B------:R-:W-:Y:S01]  /*0510*/  IMAD R10, R8, R15, R5 ;  /* 0x0000000f080a7224 */ /* 0x000fe200078e0205 */
[----:B------:R-:W-:Y:S01]  /*0520*/  LOP3.LUT R5, RZ, R6, RZ, 0x33, !PT ;  /* 0x00000006ff057212 */ /* 0x000fe200078e33ff */
[----:B------:R-:W-:Y:S02]  /*0530*/  @!P0 IMAD.IADD R2, R2, 0x1, -R13 ;  /* 0x0000000102028824 */ /* 0x000fe400078e0a0d */
[----:B--2---:R-:W-:Y:S01]  /*0540*/  VIADD R3, R9, 0xffffffe ;  /* 0x0ffffffe09037836 */ /* 0x004fe20000000000 */
[C---:B------:R-:W-:Y:S02]  /*0550*/  ISETP.GT.U32.AND P2, PT, R13.reuse, R10, PT ;  /* 0x0000000a0d00720c */ /* 0x040fe40003f44070 */
[----:B------:R-:W-:-:S03]  /*0560*/  ISETP.GT.U32.AND P0, PT, R13, R2, PT ;  /* 0x000000020d00720c */ /* 0x000fc60003f04070 */
[----:B------:R-:W2:Y:S08]  /*0570*/  F2I.FTZ.U32.TRUNC.NTZ R3, R3 ;  /* 0x0000000300037305 */ /* 0x000eb0000021f000 */
[--C-:B------:R-:W-:Y:S02]  /*0580*/  @!P2 IMAD.IADD R10, R10, 0x1, -R13.reuse ;  /* 0x000000010a0aa824 */ /* 0x100fe400078e0a0d */
[----:B------:R-:W-:Y:S01]  /*0590*/  @!P0 IMAD.IADD R2, R2, 0x1, -R13 ;  /* 0x0000000102028824 */ /* 0x000fe200078e0a0d */
[----:B------:R-:W-:Y:S01]  /*05a0*/  ISETP.NE.AND P0, PT, R6, RZ, PT ;  /* 0x000000ff0600720c */ /* 0x000fe20003f05270 */
[----:B------:R-:W-:Y:S01]  /*05b0*/  @!P2 VIADD R8, R8, 0x1 ;  /* 0x000000010808a836 */ /* 0x000fe20000000000 */
[----:B------:R-:W-:Y:S01]  /*05c0*/  LOP3.LUT R6, R11, R6, RZ, 0x3c, !PT ;  /* 0x000000060b067212 */ /* 0x000fe200078e3cff */
[----:B------:R-:W-:Y:S01]  /*05d0*/  @!P1 IMAD.MOV R2, RZ, RZ, -R2 ;  /* 0x000000ffff029224 */ /* 0x000fe200078e0a02 */
[----:B------:R-:W-:Y:S01]  /*05e0*/  ISETP.GE.U32.AND P1, PT, R10, R13, PT ;  /* 0x0000000d0a00720c */ /* 0x000fe20003f26070 */
[----:B--2---:R-:W-:Y:S01]  /*05f0*/  IMAD.MOV R15, RZ, RZ, -R3 ;  /* 0x000000ffff0f7224 */ /* 0x004fe200078e0a03 */
[----:B------:R-:W-:-:S02]  /*0600*/  ISETP.GE.AND P3, PT, R6, RZ, PT ;  /* 0x000000ff0600720c */ /* 0x000fc40003f66270 */
[----:B------:R-:W-:Y:S01]  /*0610*/  SEL R9, R5, R2, !P0 ;  /* 0x0000000205097207 */ /* 0x000fe20004000000 */
[----:B------:R-:W-:Y:S01]  /*0620*/  IMAD R15, R15, R18, RZ ;  /* 0x000000120f0f7224 */ /* 0x000fe200078e02ff */
[----:B------:R-:W-:Y:S01]  /*0630*/  SHF.R.U32.HI R6, RZ, 0x4, R7 ;  /* 0x00000004ff067819 */ /* 0x000fe20000011607 */
[----:B------:R-:W-:Y:S02]  /*0640*/  IMAD.MOV.U32 R2, RZ, RZ, RZ ;  /* 0x000000ffff027224 */ /* 0x000fe400078e00ff */
[----:B------:R-:W-:Y:S01]  /*0650*/  IMAD.IADD R9, R4, 0x1, R9 ;  /* 0x0000000104097824 */ /* 0x000fe200078e0209 */
[----:B------:R-:W-:Y:S01]  /*0660*/  IABS R4, R0 ;  /* 0x0000000000047213 */ /* 0x000fe20000000000 */
[----:B------:R-:W-:-:S04]  /*0670*/  IMAD.HI.U32 R2, R3, R15, R2 ;  /* 0x0000000f03027227 */ /* 0x000fc800078e0002 */
[----:B------:R-:W-:Y:S02]  /*0680*/  IMAD.SHL.U32 R9, R9, 0x80, RZ ;  /* 0x0000008009097824 */ /* 0x000fe400078e00ff */
[----:B------:R-:W-:Y:S01]  /*0690*/  IMAD.MOV R16, RZ, RZ, -R4 ;  /* 0x000000ffff107224 */ /* 0x000fe200078e0a04 */
[----:B------:R-:W-:Y:S01]  /*06a0*/  LOP3.LUT R4, R12, 0x40, RZ, 0xfc, !PT ;  /* 0x000000400c047812 */ /* 0x000fe200078efcff */
[----:B------:R-:W-:Y:S01]  /*06b0*/  @P1 VIADD R8, R8, 0x1 ;  /* 0x0000000108081836 */ /* 0x000fe20000000000 */
[----:B------:R-:W-:Y:S02]  /*06c0*/  LOP3.LUT R14, R9, R12, RZ, 0xfc, !PT ;  /* 0x0000000c090e7212 */ /* 0x000fe400078efcff */
[----:B------:R-:W-:Y:S01]  /*06d0*/  LOP3.LUT R15, R9, 0x40, R12, 0xfe, !PT ;  /* 0x00000040090f7812 */ /* 0x000fe200078efe0c */
[----:B------:R-:W-:Y:S01]  /*06e0*/  @!P3 IMAD.MOV R8, RZ, RZ, -R8 ;  /* 0x000000ffff08b224 */ /* 0x000fe200078e0a08 */
[----:B------:R-:W-:Y:S02]  /*06f0*/  IABS R3, R14 ;  /* 0x0000000e00037213 */ /* 0x000fe40000000000 */
[----:B------:R-:W-:-:S02]  /*0700*/  IABS R11, R15 ;  /* 0x0000000f000b7213 */ /* 0x000fc40000000000 */
[----:B------:R-:W-:Y:S01]  /*0710*/  ISETP.GE.AND P3, PT, R15, RZ, PT ;  /* 0x000000ff0f00720c */ /* 0x000fe20003f66270 */
[----:B------:R-:W-:-:S04]  /*0720*/  IMAD.MOV.U32 R13, RZ, RZ, R3 ;  /* 0x000000ffff0d7224 */ /* 0x000fc800078e0003 */
[----:B------:R-:W-:-:S04]  /*0730*/  IMAD.HI.U32 R3, R2, R13, RZ ;  /* 0x0000000d02037227 */ /* 0x000fc800078e00ff */
[----:B------:R-:W-:-:S04]  /*0740*/  IMAD.HI.U32 R2, R2, R11, RZ ;  /* 0x0000000b02027227 */ /* 0x000fc800078e00ff */
[----:B------:R-:W-:Y:S01]  /*0750*/  IMAD R13, R3, R16, R13 ;  /* 0x00000010030d7224 */ /* 0x000fe200078e020d */
[----:B------:R-:W-:Y:S01]  /*0760*/  SEL R3, R5, R8, !P0 ;  /* 0x0000000805037207 */ /* 0x000fe20004000000 */
[----:B------:R-:W-:Y:S01]  /*0770*/  IMAD R16, R2, R16, R11 ;  /* 0x0000001002107224 */ /* 0x000fe200078e020b */
[----:B------:R-:W-:Y:S01]  /*0780*/  SGXT.U32 R8, R6, 0x4 ;  /* 0x000000040608781a */ /* 0x000fe20000000000 */
[----:B------:R-:W-:Y:S01]  /*0790*/  IMAD.SHL.U32 R2, R7, 0x8, RZ ;  /* 0x0000000807027824 */ /* 0x000fe200078e00ff */
[C---:B------:R-:W-:Y:S01]  /*07a0*/  ISETP.GT.U32.AND P1, PT, R18.reuse, R13, PT ;  /* 0x0000000d1200720c */ /* 0x040fe20003f24070 */
[----:B------:R-:W-:Y:S01]  /*07b0*/  IMAD.SHL.U32 R3, R3, 0x80, RZ ;  /* 0x0000008003037824 */ /* 0x000fe200078e00ff */
[----:B------:R-:W-:Y:S02]  /*07c0*/  ISETP.GT.U32.AND P2, PT, R18, R16, PT ;  /* 0x000000101200720c */ /* 0x000fe40003f44070 */
[----:B------:R-:W-:Y:S02]  /*07d0*/  LOP3.LUT R11, R2, 0x18, R7, 0x48, !PT ;  /* 0x00000018020b7812 */ /* 0x000fe400078e4807 */
[----:B------:R-:W-:-:S02]  /*07e0*/  LOP3.LUT R20, R3, R12, RZ, 0xfc, !PT ;  /* 0x0000000c03147212 */ /* 0x000fc400078efcff */
[----:B------:R-:W-:Y:S01]  /*07f0*/  LOP3.LUT R19, R3, 0x40, R12, 0xfe, !PT ;  /* 0x0000004003137812 */ /* 0x000fe200078efe0c */
[--C-:B------:R-:W-:Y:S01]  /*0800*/  IMAD R4, R4, 0x20, R11.reuse ;  /* 0x0000002004047824 */ /* 0x100fe200078e020b */
[----:B------:R-:W-:Y:S01]  /*0810*/  LOP3.LUT R5, R9, R8, RZ, 0xfc, !PT ;  /* 0x0000000809057212 */ /* 0x000fe200078efcff */
[----:B------:R-:W-:Y:S02]  /*0820*/  IMAD R6, R12, 0x20, R11 ;  /* 0x000000200c067824 */ /* 0x000fe400078e020b */
[--C-:B------:R-:W-:Y:S01]  /*0830*/  @!P1 IMAD.IADD R13, R13, 0x1, -R18.reuse ;  /* 0x000000010d0d9824 */ /* 0x100fe200078e0a12 */
[----:B------:R-:W-:Y:S01]  /*0840*/  ISETP.GE.AND P1, PT, R14, RZ, PT ;  /* 0x000000ff0e00720c */ /* 0x000fe20003f26270 */
[----:B------:R-:W-:Y:S01]  /*0850*/  @!P2 IMAD.IADD R16, R16, 0x1, -R18 ;  /* 0x000000011010a824 */ /* 0x000fe200078e0a12 */
[----:B------:R-:W2:Y:S01]  /*0860*/  LDC.64 R10, c[0x0][0x210] ;  /* 0x00008400ff0a7b82 */ /* 0x000ea20000000a00 */
[----:B------:R-:W-:Y:S01]  /*0870*/  IMAD.HI R8, R20, 0x2aaaaaab, RZ ;  /* 0x2aaaaaab14087827 */ /* 0x000fe200078e02ff */
[----:B------:R-:W-:-:S02]  /*0880*/  ISETP.GT.U32.AND P0, PT, R18, R13, PT ;  /* 0x0000000d1200720c */ /* 0x000fc40003f04070 */
[----:B------:R-:W-:Y:S01]  /*0890*/  ISETP.GT.U32.AND P2, PT, R18, R16, PT ;  /* 0x000000101200720c */ /* 0x000fe20003f44070 */
[----:B------:R-:W-:Y:S01]  /*08a0*/  IMAD.HI R12, R19, 0x2aaaaaab, RZ ;  /* 0x2aaaaaab130c7827 */ /* 0x000fe200078e02ff */
[----:B------:R-:W-:Y:S02]  /*08b0*/  SHF.R.U32.HI R9, RZ, 0x1f, R8 ;  /* 0x0000001fff097819 */ /* 0x000fe40000011608 */
[----:B------:R-:W3:Y:S02]  /*08c0*/  LDC.64 R14, c[0x0][0x218] ;  /* 0x00008600ff0e7b82 */ /* 0x000ee40000000a00 */
[----:B------:R-:W-:Y:S02]  /*08d0*/  SHF.R.U32.HI R17, RZ, 0x1f, R12 ;  /* 0x0000001fff117819 */ /* 0x000fe4000001160c */
[----:B------:R-:W-:Y:S02]  /*08e0*/  LEA.HI R9, R8, R9, RZ, 0x15 ;  /* 0x0000000908097211 */ /* 0x000fe400078fa8ff */
[----:B------:R-:W-:Y:S01]  /*08f0*/  LOP3.LUT R8, R2, 0x18, RZ, 0xc0, !PT ;  /* 0x0000001802087812 */ /* 0x000fe200078ec0ff */
[--C-:B------:R-:W-:Y:S01]  /*0900*/  @!P0 IMAD.IADD R13, R13, 0x1, -R18.reuse ;  /* 0x000000010d0d8824 */ /* 0x100fe200078e0a12 */
[----:B------:R-:W-:Y:S01]  /*0910*/  ISETP.NE.AND P0, PT, R0, RZ, PT ;  /* 0x000000ff0000720c */ /* 0x000fe20003f05270 */
[----:B------:R-:W-:Y:S01]  /*0920*/  @!P2 IMAD.IADD R16, R16, 0x1, -R18 ;  /* 0x000000011010a824 */ /* 0x000fe200078e0a12 */
[----:B------:R-:W-:Y:S01]  /*0930*/  LEA.HI R18, R12, R17, RZ, 0x15 ;  /* 0x000000110c127211 */ /* 0x000fe200078fa8ff */
[----:B------:R-:W-:Y:S01]  /*0940*/  @!P1 IMAD.MOV R13, RZ, RZ, -R13 ;  /* 0x000000ffff0d9224 */ /* 0x000fe200078e0a0d */
[----:B------:R-:W-:Y:S01]  /*0950*/  LOP3.LUT R12, RZ, R0, RZ, 0x33, !PT ;  /* 0x00000000ff0c7212 */ /* 0x000fe200078e33ff */
[----:B------:R-:W-:-:S02]  /*0960*/  @!P3 IMAD.MOV R16, RZ, RZ, -R16 ;  /* 0x000000ffff10b224 */ /* 0x000fc400078e0a10 */
[----:B------:R-:W-:Y:S01]  /*0970*/  IMAD R17, R9, -0x3000, R20 ;  /* 0xffffd00009117824 */ /* 0x000fe200078e0214 */
[----:B------:R-:W-:Y:S01]  /*0980*/  SEL R23, R12, R13, !P0 ;  /* 0x0000000d0c177207 */ /* 0x000fe20004000000 */
[----:B------:R-:W-:Y:S01]  /*0990*/  IMAD R13, R18, -0x3000, R19 ;  /* 0xffffd000120d7824 */ /* 0x000fe200078e0213 */
[----:B------:R-:W-:Y:S01]  /*09a0*/  SEL R9, R12, R16, !P0 ;  /* 0x000000100c097207 */ /* 0x000fe20004000000 */
[--C-:B------:R-:W-:Y:S02]  /*09b0*/  IMAD R21, R17, 0xc00, R8.reuse ;  /* 0x00000c0011157824 */ /* 0x100fe400078e0208 */
[--C-:B------:R-:W-:Y:S02]  /*09c0*/  IMAD R17, R23, 0xc00, R8.reuse ;  /* 0x00000c0017117824 */ /* 0x100fe400078e0208 */
[--C-:B------:R-:W-:Y:S02]  /*09d0*/  IMAD R19, R9, 0xc00, R8.reuse ;  /* 0x00000c0009137824 */ /* 0x100fe400078e0208 */
[----:B------:R-:W-:-:S02]  /*09e0*/  IMAD R23, R13, 0xc00, R8 ;  /* 0x00000c000d177824 */ /* 0x000fc400078e0208 */
[----:B--2---:R-:W-:Y:S01]  /*09f0*/  IMAD.WIDE R8, R17, 0x2, R10 ;  /* 0x0000000211087825 */ /* 0x004fe200078e020a */
[----:B------:R-:W-:-:S03]  /*0a00*/  LEA R17, R6, UR5, 0x1 ;  /* 0x0000000506117c11 */ /* 0x000fc6000f8e08ff */
[----:B------:R-:W-:Y:S01]  /*0a10*/  IMAD.WIDE R10, R19, 0x2, R10 ;  /* 0x00000002130a7825 */ /* 0x000fe200078e020a */
[----:B------:R-:W-:Y:S01]  /*0a20*/  LEA R19, R4, UR5, 0x1 ;  /* 0x0000000504137c11 */ /* 0x000fe2000f8e08ff */
[----:B------:R-:W-:Y:S01]  /*0a30*/  @!PT LDS RZ, [RZ] ;  /* 0x00000000fffff984 */ /* 0x000fe20000000800 */
[----:B------:R-:W-:Y:S01]  /*0a40*/  @!PT LDS RZ, [RZ] ;  /* 0x00000000fffff984 */ /* 0x000fe20000000800 */
[----:B------:R-:W-:Y:S01]  /*0a50*/  @!PT LDS RZ, [RZ] ;  /* 0x00000000fffff984 */ /* 0x000fe20000000800 */
[----:B------:R-:W-:Y:S01]  /*0a60*/  LDGSTS.E.BYPASS.128 [R17], desc[UR16][R8.64] ;  /* 0x0000000008117fae */ /* 0x000fe2000b901c50 */
[----:B------:R-:W-:Y:S01]  /*0a70*/  IADD3 R18, P2, R8, 0x40, RZ ;  /* 0x0000004008127810 */ /* 0x000fe20007f5e0ff */
[--C-:B---3--:R-:W-:Y:S01]  /*0a80*/  IMAD.WIDE R12, R21, 0x2, R14.reuse ;  /* 0x00000002150c7825 */ /* 0x108fe200078e020e */
[----:B------:R-:W-:Y:S01]  /*0a90*/  IADD3 R20, P0, R10, 0x40, RZ ;  /* 0x000000400a147810 */ /* 0x000fe20007f1e0ff */
[----:B------:R3:W-:Y:S02]  /*0aa0*/  LDGSTS.E.BYPASS.128 [R19], desc[UR16][R10.64] ;  /* 0x000000000a137fae */ /* 0x0007e4000b901c50 */
[----:B------:R-:W-:Y:S01]  /*0ab0*/  IMAD.WIDE R14, R23, 0x2, R14 ;  /* 0x00000002170e7825 */ /* 0x000fe200078e020e */
[----:B------:R-:W-:Y:S01]  /*0ac0*/  IADD3 R22, P1, R12, 0x40, RZ ;  /* 0x000000400c167810 */ /* 0x000fe20007f3e0ff */
[----:B------:R-:W0:Y:S02]  /*0ad0*/  LDGDEPBAR ;  /* 0x00000000000079af */ /* 0x000e240000000000 */
[----:B------:R-:W-:Y:S01]  /*0ae0*/  IMAD.X R23, RZ, RZ, R11, P0 ;  /* 0x000000ffff177224 */ /* 0x000fe200000e060b */
[----:B------:R-:W-:Y:S01]  /*0af0*/  IADD3 R88, P0, R14, 0x40, RZ ;  /* 0x000000400e587810 */ /* 0x000fe20007f1e0ff */
[----:B------:R4:W-:Y:S01]  /*0b00*/  LDGSTS.E.BYPASS.128 [R17+0x4000], desc[UR16][R12.64] ;  /* 0x040000000c117fae */ /* 0x0009e2000b901c50 */
[----:B------:R-:W-:-:S02]  /*0b10*/  IMAD.X R21, RZ, RZ, R9, P2 ;  /* 0x000000ffff157224 */ /* 0x000fc400010e0609 */
[----:B------:R-:W-:Y:S01]  /*0b20*/  IMAD.X R89, RZ, RZ, R13, P1 ;  /* 0x000000ffff597224 */ /* 0x000fe200008e060d */
[----:B------:R2:W-:Y:S01]  /*0b30*/  LDGSTS.E.BYPASS.128 [R19+0x4000], desc[UR16][R14.64] ;  /* 0x040000000e137fae */ /* 0x0005e2000b901c50 */
[----:B---3--:R-:W-:Y:S01]  /*0b40*/  SHF.R.U32.HI R11, RZ, 0x4, R7 ;  /* 0x00000004ff0b7819 */ /* 0x008fe20000011607 */
[----:B------:R-:W-:Y:S01]  /*0b50*/  IMAD.X R91, RZ, RZ, R15, P0 ;  /* 0x000000ffff5b7224 */ /* 0x000fe200000e060f */
[----:B------:R-:W-:Y:S01]  /*0b60*/  SHF.R.U32.HI R10, RZ, 0x5, R7 ;  /* 0x00000005ff0a7819 */ /* 0x000fe20000011607 */
[----:B------:R-:W0:Y:S01]  /*0b70*/  LDGDEPBAR ;  /* 0x00000000000079af */ /* 0x000e220000000000 */
[----:B------:R-:W-:Y:S01]  /*0b80*/  IMAD.MOV.U32 R16, RZ, RZ, RZ ;  /* 0x000000ffff107224 */ /* 0x000fe200078e00ff */
[----:B------:R-:W-:Y:S02]  /*0b90*/  SGXT.U32 R11, R11, 0x1 ;  /* 0x000000010b0b781a */ /* 0x000fe40000000000 */
[----:B----4-:R-:W-:-:S07]  /*0ba0*/  LOP3.LUT R12, R10, 0x7fffffc, RZ, 0xc0, !PT ;  /* 0x07fffffc0a0c7812 */ /* 0x010fce00078ec0ff */
.L_x_0:
[----:B--2---:R-:W2:Y:S01]  /*0bb0*/  SHFL.IDX PT, R8, R12, RZ, 0x1f ;  /* 0x00001fff0c087589 */ /* 0x004ea200000e0000 */
[----:B------:R-:W-:Y:S01]  /*0bc0*/  UIADD3 UR14, UR14, 0x1, URZ ;  /* 0x000000010e0e7890 */ /* 0x000fe2000fffe03f */
[----:B------:R-:W-:-:S04]  /*0bd0*/  DEPBAR.LE SB0, 0x0 ;  /* 0x000080000000791a */ /* 0x000fc80000000000 */
[----:B------:R-:W-:Y:S01]  /*0be0*/  UISETP.GE.AND UP0, UPT, UR14, 0x2, UPT ;  /* 0x000000020e00788c */ /* 0x000fe2000bf06270 */
[----:B------:R-:W-:Y:S01]  /*0bf0*/  BAR.SYNC.DEFER_BLOCKING 0x0 ;  /* 0x0000000000007b1d */ /* 0x000fe20000010000 */
[----:B------:R-:W-:Y:S01]  /*0c00*/  UIADD3 UR4, UR4, 0x1, URZ ;  /* 0x0000000104047890 */ /* 0x000fe2000fffe03f */
[C---:B------:R-:W-:Y:S01]  /*0c10*/  ISETP.GE.U32.AND P0, PT, R16.reuse, 0xbe0, PT ;  /* 0x00000be01000780c */ /* 0x040fe20003f06070 */
[----:B------:R-:W-:Y:S01]  /*0c20*/  USEL UR14, UR14, URZ, !UP0 ;  /* 0x0000003f0e0e7287 */ /* 0x000fe2000c000000 */
[----:B------:R-:W-:Y:S02]  /*0c30*/  IMAD.MOV.U32 R9, RZ, RZ, R21 ;  /* 0x000000ffff097224 */ /* 0x000fe400078e0015 */
[----:B------:R-:W-:Y:S01]  /*0c40*/  UMOV UR11, 0x80000020 ;  /* 0x80000020000b7882 */ /* 0x000fe20000000000 */
[----:B------:R-:W-:Y:S01]  /*0c50*/  VIADD R16, R16, 0x20 ;  /* 0x0000002010107836 */ /* 0x000fe20000000000 */
[----:B--2---:R-:W-:Y:S01]  /*0c60*/  R2UR UR6, R8 ;  /* 0x00000000080672ca */ /* 0x004fe200000e0000 */
[----:B------:R-:W-:Y:S01]  /*0c70*/  IMAD.MOV.U32 R8, RZ, RZ, R18 ;  /* 0x000000ffff087224 */ /* 0x000fe200078e0012 */
[----:B------:R-:W-:Y:S01]  /*0c80*/  IADD3 R18, P4, R18, 0x40, RZ ;  /* 0x0000004012127810 */ /* 0x000fe20007f9e0ff */
[----:B------:R-:W-:-:S04]  /*0c90*/  WARPGROUP.ARRIVE ;  /* 0x00000000000079c5 */ /* 0x000fc80000000000 */
[----:B------:R-:W-:-:S06]  /*0ca0*/  IMAD.X R21, RZ, RZ, R21, P4 ;  /* 0x000000ffff157224 */ /* 0x000fcc00020e0615 */
[----:B------:R-:W-:Y:S02]  /*0cb0*/  USHF.L.U32 UR7, UR6, 0x6, URZ ;  /* 0x0000000606077899 */ /* 0x000fe4000800063f */
[----:B------:R-:W-:Y:S02]  /*0cc0*/  ULEA UR6, UR14, UR5, 0xd ;  /* 0x000000050e067291 */ /* 0x000fe4000f8e683f */
[----:B------:R-:W-:Y:S02]  /*0cd0*/  ULOP3.LUT UR7, UR7, 0x1c0, URZ, 0xc0, !UPT ;  /* 0x000001c007077892 */ /* 0x000fe4000f8ec03f */
[----:B------:R-:W-:Y:S02]  /*0ce0*/  USHF.R.U32.HI UR8, URZ, 0x4, UR6 ;  /* 0x000000043f087899 */ /* 0x000fe40008011606 */
[----:B------:R-:W-:Y:S02]  /*0cf0*/  UIADD3 UR6, UR6, 0x4000, URZ ;  /* 0x0000400006067890 */ /* 0x000fe4000fffe03f */
[----:B------:R-:W-:-:S02]  /*0d00*/  ULOP3.LUT UR8, UR8, 0x3fff, URZ, 0xc0, !UPT ;  /* 0x00003fff08087892 */ /* 0x000fc4000f8ec03f */
[----:B------:R-:W-:Y:S02]  /*0d10*/  USHF.R.U32.HI UR6, URZ, 0x4, UR6 ;  /* 0x000000043f067899 */ /* 0x000fe40008011606 */
[----:B------:R-:W-:Y:S02]  /*0d20*/  UIADD3 UR12, UP0, UR7, UR8, URZ ;  /* 0x00000008070c7290 */ /* 0x000fe4000ff1e03f */
[----:B------:R-:W-:Y:S02]  /*0d30*/  ULOP3.LUT UR6, UR6, 0x3fff, URZ, 0xc0, !UPT ;  /* 0x00003fff06067892 */ /* 0x000fe4000f8ec03f */
[----:B------:R-:W-:Y:S02]  /*0d40*/  UIADD3.X UR13, URZ, URZ, URZ, UP0, !UPT ;  /* 0x0000003f3f0d7290 */ /* 0x000fe400087fe43f */
[----:B------:R-:W-:Y:S02]  /*0d50*/  ULOP3.LUT UR10, UR6, 0x2000000, URZ, 0xfc, !UPT ;  /* 0x02000000060a7892 */ /* 0x000fe4000f8efc3f */
[----:B------:R-:W-:-:S02]  /*0d60*/  ULOP3.LUT UR8, UR12, 0x2000000, URZ, 0xfc, !UPT ;  /* 0x020000000c087892 */ /* 0x000fc4000f8efc3f */
[----:B------:R-:W-:Y:S01]  /*0d70*/  ULOP3.LUT UR9, UR13, 0x80000020, URZ, 0xfc, !UPT ;  /* 0x800000200d097892 */ /* 0x000fe2000f8efc3f */
[----:B------:R-:W-:Y:S01]  /*0d80*/  UMOV UR7, URZ ;  /* 0x0000003f00077c82 */ /* 0x000fe20008000000 */
[----:B------:R-:W-:-:S04]  /*0d90*/  UISETP.GE.AND UP0, UPT, UR4, 0x2, UPT ;  /* 0x000000020400788c */ /* 0x000fc8000bf06270 */
[----:B------:R-:W-:-:S03]  /*0da0*/  USEL UR4, UR4, URZ, !UP0 ;  /* 0x0000003f04047287 */ /* 0x000fc6000c000000 */
[----:B------:R-:W-:Y:S01]  /*0db0*/  HGMMA.64x128x16.F32.BF16 R24, gdesc[UR8], R24 ;  /* 0x01e00000081879f0 */ /* 0x000fe20008701818 */
[----:B------:R-:W-:Y:S01]  /*0dc0*/  UMOV UR8, 0x2000002 ;  /* 0x0200000200087882 */ /* 0x000fe20000000000 */
[----:B------:R-:W-:Y:S02]  /*0dd0*/  UMOV UR9, 0x80000020 ;  /* 0x8000002000097882 */ /* 0x000fe40000000000 */
[----:B------:R-:W-:Y:S02]  /*0de0*/  UIADD3.64 UR10, UR6, UR8, URZ ;  /* 0x00000008060a7297 */ /* 0x000fe4000fffe03f */
[----:B------:R-:W-:Y:S02]  /*0df0*/  UIADD3.64 UR8, UR12, UR8, URZ ;  /* 0x000000080c087297 */ /* 0x000fe4000fffe03f */
[----:B------:R-:W-:-:S06]  /*0e00*/  ULEA UR6, UR4, UR5, 0xd ;  /* 0x0000000504067291 */ /* 0x000fcc000f8e683f */
[----:B------:R-:W-:Y:S02]  /*0e10*/  LEA R13, R6, UR6, 0x1 ;  /* 0x00000006060d7c11 */ /* 0x000fe4000f8e08ff */
[----:B------:R-:W-:Y:S01]  /*0e20*/  LEA R15, R4, UR6, 0x1 ;  /* 0x00000006040f7c11 */ /* 0x000fe2000f8e08ff */
[----:B------:R-:W-:Y:S03]  /*0e30*/  HGMMA.64x128x16.F32.BF16 R24, gdesc[UR8], R24, gsb0 ;  /* 0x01e00000081879f0 */ /* 0x000fe60008001818 */
[----:B------:R-:W-:Y:S02]  /*0e40*/  WARPGROUP.DEPBAR.LE gsb0, 0x1 ;  /* 0x00008000000079c5 */ /* 0x000fe40000010100 */
[----:B------:R-:W-:Y:S06]  /*0e50*/  BAR.SYNC.DEFER_BLOCKING 0x0 ;  /* 0x0000000000007b1d */ /* 0x000fec0000010000 */
[----:B------:R-:W-:Y:S01]  /*0e60*/  @!PT LDS RZ, [RZ] ;  /* 0x00000000fffff984 */ /* 0x000fe20000000800 */
[----:B------:R-:W-:Y:S01]  /*0e70*/  @!PT LDS RZ, [RZ] ;  /* 0x00000000fffff984 */ /* 0x000fe20000000800 */
[----:B------:R-:W-:Y:S01]  /*0e80*/  @!PT LDS RZ, [RZ] ;  /* 0x00000000fffff984 */ /* 0x000fe20000000800 */
[----:B------:R2:W-:Y:S02]  /*0e90*/  LDGSTS.E.BYPASS.128 [R13], desc[UR16][R8.64], !P0 ;  /* 0x00000000080d7fae */ /* 0x0005e4000c101c50 */
[----:B--2---:R-:W-:Y:S01]  /*0ea0*/  IMAD.MOV.U32 R8, RZ, RZ, R20 ;  /* 0x000000ffff087224 */ /* 0x004fe200078e0014 */
[----:B------:R-:W-:Y:S01]  /*0eb0*/  IADD3 R20, P3, R20, 0x40, RZ ;  /* 0x0000004014147810 */ /* 0x000fe20007f7e0ff */
[----:B------:R-:W-:-:S04]  /*0ec0*/  IMAD.MOV.U32 R9, RZ, RZ, R23 ;  /* 0x000000ffff097224 */ /* 0x000fc800078e0017 */
[----:B------:R-:W-:Y:S01]  /*0ed0*/  IMAD.X R23, RZ, RZ, R23, P3 ;  /* 0x000000ffff177224 */ /* 0x000fe200018e0617 */
[----:B------:R2:W-:Y:S04]  /*0ee0*/  LDGSTS.E.BYPASS.128 [R15], desc[UR16][R8.64], !P0 ;  /* 0x00000000080f7fae */ /* 0x0005e8000c101c50 */
[----:B------:R-:W0:Y:S01]  /*0ef0*/  LDGDEPBAR ;  /* 0x00000000000079af */ /* 0x000e220000000000 */
[----:B--2---:R-:W-:Y:S01]  /*0f00*/  IMAD.MOV.U32 R8, RZ, RZ, R22 ;  /* 0x000000ffff087224 */ /* 0x004fe200078e0016 */
[----:B------:R-:W-:Y:S01]  /*0f10*/  IADD3 R22, P2, R22, 0x40, RZ ;  /* 0x0000004016167810 */ /* 0x000fe20007f5e0ff */
[----:B------:R-:W-:-:S04]  /*0f20*/  IMAD.MOV.U32 R9, RZ, RZ, R89 ;  /* 0x000000ffff097224 */ /* 0x000fc800078e0059 */
[----:B------:R-:W-:Y:S01]  /*0f30*/  IMAD.X R89, RZ, RZ, R89, P2 ;  /* 0x000000ffff597224 */ /* 0x000fe200010e0659 */
[----:B------:R2:W-:Y:S02]  /*0f40*/  LDGSTS.E.BYPASS.128 [R13+0x4000], desc[UR16][R8.64], !P0 ;  /* 0x04000000080d7fae */ /* 0x0005e4000c101c50 */
[----:B--2---:R-:W-:Y:S01]  /*0f50*/  IMAD.MOV.U32 R8, RZ, RZ, R88 ;  /* 0x000000ffff087224 */ /* 0x004fe200078e0058 */
[----:B------:R-:W-:Y:S01]  /*0f60*/  IADD3 R88, P1, R88, 0x40, RZ ;  /* 0x0000004058587810 */ /* 0x000fe20007f3e0ff */
[----:B------:R-:W-:-:S04]  /*0f70*/  IMAD.MOV.U32 R9, RZ, RZ, R91 ;  /* 0x000000ffff097224 */ /* 0x000fc800078e005b */
[----:B------:R-:W-:Y:S01]  /*0f80*/  IMAD.X R91, RZ, RZ, R91, P1 ;  /* 0x000000ffff5b7224 */ /* 0x000fe200008e065b */
[----:B------:R2:W-:Y:S04]  /*0f90*/  LDGSTS.E.BYPASS.128 [R15+0x4000], desc[UR16][R8.64], !P0 ;  /* 0x04000000080f7fae */ /* 0x0005e8000c101c50 */
[----:B------:R-:W0:Y:S01]  /*0fa0*/  LDGDEPBAR ;  /* 0x00000000000079af */ /* 0x000e220000000000 */
[----:B------:R-:W-:Y:S05]  /*0fb0*/  @!P0 BRA `(.L_x_0) ;  /* 0xfffffff800fc8947 */ /* 0x000fea000383ffff */
[----:B------:R-:W-:Y:S02]  /*0fc0*/  WARPGROUP.DEPBAR.LE gsb0, 0x0 ;  /* 0x00008000000079c5 */ /* 0x000fe40000010000 */
[----:B------:R-:W-:-:S04]  /*0fd0*/  DEPBAR.LE SB0, 0x0 ;  /* 0x000080000000791a */ /* 0x000fc80000000000 */
[----:B------:R-:W-:Y:S02]  /*0fe0*/  SHF.R.U32.HI R4, RZ, 0x1, R7 ;  /* 0x00000001ff047819 */ /* 0x000fe40000011607 */
[----:B------:R-:W-:Y:S02]  /*0ff0*/  LOP3.LUT R10, R10, 0x7, RZ, 0xc0, !PT ;  /* 0x000000070a0a7812 */ /* 0x000fe400078ec0ff */
[----:B------:R-:W-:Y:S02]  /*1000*/  LOP3.LUT R7, R7, 0xf, RZ, 0xc0, !PT ;  /* 0x0000000f07077812 */ /* 0x000fe400078ec0ff */
[----:B------:R-:W-:Y:S01]  /*1010*/  LOP3.LUT R4, R4, 0x8, RZ, 0xc0, !PT ;  /* 0x0000000804047812 */ /* 0x000fe200078ec0ff */
[----:B------:R-:W-:Y:S01]  /*1020*/  IMAD.SHL.U32 R6, R10, 0x2, RZ ;  /* 0x000000020a067824 */ /* 0x000fe200078e00ff */
[----:B------:R-:W-:Y:S02]  /*1030*/  F2FP.BF16.F32.PACK_AB R24, R25, R24 ;  /* 0x000000181918723e */ /* 0x000fe400000010ff */
[----:B------:R-:W-:Y:S01]  /*1040*/  F2FP.BF16.F32.PACK_AB R25, R27, R26 ;  /* 0x0000001a1b19723e */ /* 0x000fe200000010ff */
[----:B------:R-:W-:Y:S01]  /*1050*/  IMAD R7, R7, 0x88, R4 ;  /* 0x0000008807077824 */ /* 0x000fe200078e0204 */
[----:B------:R-:W-:-:S02]  /*1060*/  LOP3.LUT R11, R6, R11, RZ, 0xfc, !PT ;  /* 0x0000000b060b7212 */ /* 0x000fc400078efcff */
[----:B------:R-:W-:Y:S01]  /*1070*/  LOP3.LUT R4, R2, 0x78, RZ, 0xc0, !PT ;  /* 0x0000007802047812 */ /* 0x000fe200078ec0ff */
[----:B------:R-:W-:Y:S01]  /*1080*/  IMAD R7, R10, 0x880, R7 ;  /* 0x000008800a077824 */ /* 0x000fe200078e0207 */
[----:B------:R-:W-:Y:S02]  /*1090*/  F2FP.BF16.F32.PACK_AB R32, R33, R32 ;  /* 0x000000202120723e */ /* 0x000fe400000010ff */
[----:B------:R-:W-:Y:S01]  /*10a0*/  F2FP.BF16.F32.PACK_AB R26, R29, R28 ;  /* 0x0000001c1d1a723e */ /* 0x000fe200000010ff */
[----:B------:R-:W-:Y:S01]  /*10b0*/  IMAD R11, R11, 0x88, R4 ;  /* 0x000000880b0b7824 */ /* 0x000fe200078e0204 */
[----:B------:R-:W-:Y:S02]  /*10c0*/  F2FP.BF16.F32.PACK_AB R27, R31, R30 ;  /* 0x0000001e1f1b723e */ /* 0x000fe400000010ff */
[----:B------:R-:W-:Y:S02]  /*10d0*/  F2FP.BF16.F32.PACK_AB R33, R35, R34 ;  /* 0x000000222321723e */ /* 0x000fe400000010ff */
[----:B------:R-:W-:-:S02]  /*10e0*/  F2FP.BF16.F32.PACK_AB R40, R41, R40 ;  /* 0x000000282928723e */ /* 0x000fc400000010ff */
[----:B------:R-:W-:Y:S01]  /*10f0*/  LEA R4, R7, UR5, 0x1 ;  /* 0x0000000507047c11 */ /* 0x000fe2000f8e08ff */
[----:B------:R-:W-:Y:S01]  /*1100*/  BAR.SYNC.DEFER_BLOCKING 0x0 ;  /* 0x0000000000007b1d */ /* 0x000fe20000010000 */
[----:B------:R-:W-:Y:S02]  /*1110*/  F2FP.BF16.F32.PACK_AB R34, R37, R36 ;  /* 0x000000242522723e */ /* 0x000fe400000010ff */
[----:B------:R-:W-:Y:S02]  /*1120*/  F2FP.BF16.F32.PACK_AB R35, R39, R38 ;  /* 0x000000262723723e */ /* 0x000fe400000010ff */
[----:B------:R-:W-:-:S03]  /*1130*/  F2FP.BF16.F32.PACK_AB R41, R43, R42 ;  /* 0x0000002a2b29723e */ /* 0x000fc600000010ff */
[----:B------:R-:W3:Y:S01]  /*1140*/  LDC.64 R6, c[0x0][0x220] ;  /* 0x00008800ff067b82 */ /* 0x000ee20000000a00 */
[----:B------:R-:W-:Y:S02]  /*1150*/  F2FP.BF16.F32.PACK_AB R48, R49, R48 ;  /* 0x000000303130723e */ /* 0x000fe400000010ff */
[----:B------:R-:W-:Y:S02]  /*1160*/  F2FP.BF16.F32.PACK_AB R42, R45, R44 ;  /* 0x0000002c2d2a723e */ /* 0x000fe400000010ff */
[----:B------:R-:W-:Y:S02]  /*1170*/  F2FP.BF16.F32.PACK_AB R43, R47, R46 ;  /* 0x0000002e2f2b723e */ /* 0x000fe400000010ff */
[----:B------:R-:W-:Y:S02]  /*1180*/  F2FP.BF16.F32.PACK_AB R49, R51, R50 ;  /* 0x000000323331723e */ /* 0x000fe400000010ff */
[----:B------:R-:W-:Y:S02]  /*1190*/  F2FP.BF16.F32.PACK_AB R56, R57, R56 ;  /* 0x000000383938723e */ /* 0x000fe400000010ff */
[----:B------:R-:W-:-:S02]  /*11a0*/  F2FP.BF16.F32.PACK_AB R50, R53, R52 ;  /* 0x000000343532723e */ /* 0x000fc400000010ff */
[----:B------:R-:W-:Y:S02]  /*11b0*/  F2FP.BF16.F32.PACK_AB R51, R55, R54 ;  /* 0x000000363733723e */ /* 0x000fe400000010ff */
[----:B------:R-:W-:Y:S02]  /*11c0*/  F2FP.BF16.F32.PACK_AB R57, R59, R58 ;  /* 0x0000003a3b39723e */ /* 0x000fe400000010ff */
[----:B------:R-:W-:Y:S01]  /*11d0*/  F2FP.BF16.F32.PACK_AB R64, R65, R64 ;  /* 0x000000404140723e */ /* 0x000fe200000010ff */
[----:B------:R-:W-:Y:S01]  /*11e0*/  STSM.16.M88.4 [R4], R24 ;  /* 0x0000001804007844 */ /* 0x000fe20000000200 */
[----:B------:R-:W-:Y:S02]  /*11f0*/  F2FP.BF16.F32.PACK_AB R58, R61, R60 ;  /* 0x0000003c3d3a723e */ /* 0x000fe400000010ff */
[----:B------:R-:W-:Y:S01]  /*1200*/  F2FP.BF16.F32.PACK_AB R59, R63, R62 ;  /* 0x0000003e3f3b723e */ /* 0x000fe200000010ff */
[----:B------:R4:W-:Y:S01]  /*1210*/  STSM.16.M88.4 [R4+0x20], R32 ;  /* 0x0000202004007844 */ /* 0x0009e20000000200 */
[----:B------:R-:W-:-:S02]  /*1220*/  F2FP.BF16.F32.PACK_AB R65, R67, R66 ;  /* 0x000000424341723e */ /* 0x000fc400000010ff */
[----:B------:R-:W-:Y:S01]  /*1230*/  F2FP.BF16.F32.PACK_AB R72, R73, R72 ;  /* 0x000000484948723e */ /* 0x000fe200000010ff */
[----:B------:R-:W-:Y:S01]  /*1240*/  STSM.16.M88.4 [R4+0x40], R40 ;  /* 0x0000402804007844 */ /* 0x000fe20000000200 */
[----:B------:R-:W-:Y:S02]  /*1250*/  F2FP.BF16.F32.PACK_AB R66, R69, R68 ;  /* 0x000000444542723e */ /* 0x000fe400000010ff */
[----:B------:R-:W-:Y:S01]  /*1260*/  F2FP.BF16.F32.PACK_AB R67, R71, R70 ;  /* 0x000000464743723e */ /* 0x000fe200000010ff */
[----:B------:R-:W-:Y:S01]  /*1270*/  STSM.16.M88.4 [R4+0x60], R48 ;  /* 0x0000603004007844 */ /* 0x000fe20000000200 */
[----:B------:R-:W-:Y:S02]  /*1280*/  F2FP.BF16.F32.PACK_AB R73, R75, R74 ;  /* 0x0000004a4b49723e */ /* 0x000fe400000010ff */
[----:B------:R-:W-:Y:S01]  /*1290*/  F2FP.BF16.F32.PACK_AB R80, R81, R80 ;  /* 0x000000505150723e */ /* 0x000fe200000010ff */
[----:B------:R-:W-:Y:S01]  /*12a0*/  STSM.16.M88.4 [R4+0x80], R56 ;  /* 0x0000803804007844 */ /* 0x000fe20000000200 */
[----:B------:R-:W-:-:S02]  /*12b0*/  F2FP.BF16.F32.PACK_AB R74, R77, R76 ;  /* 0x0000004c4d4a723e */ /* 0x000fc400000010ff */
[----:B------:R-:W-:Y:S01]  /*12c0*/  F2FP.BF16.F32.PACK_AB R75, R79, R78 ;  /* 0x0000004e4f4b723e */ /* 0x000fe200000010ff */
[----:B------:R-:W-:Y:S01]  /*12d0*/  STSM.16.M88.4 [R4+0xa0], R64 ;  /* 0x0000a04004007844 */ /* 0x000fe20000000200 */
[----:B------:R-:W-:Y:S02]  /*12e0*/  F2FP.BF16.F32.PACK_AB R81, R83, R82 ;  /* 0x000000525351723e */ /* 0x000fe400000010ff */
[----:B------:R-:W-:Y:S01]  /*12f0*/  F2FP.BF16.F32.PACK_AB R82, R85, R84 ;  /* 0x000000545552723e */ /* 0x000fe200000010ff */
[----:B------:R-:W-:Y:S01]  /*1300*/  STSM.16.M88.4 [R4+0xc0], R72 ;  /* 0x0000c04804007844 */ /* 0x000fe20000000200 */
[----:B------:R-:W-:Y:S02]  /*1310*/  F2FP.BF16.F32.PACK_AB R83, R87, R86 ;  /* 0x000000565753723e */ /* 0x000fe400000010ff */
[----:B------:R-:W-:Y:S02]  /*1320*/  LEA R36, R11, UR5, 0x1 ;  /* 0x000000050b247c11 */ /* 0x000fe4000f8e08ff */
[----:B------:R-:W-:Y:S01]  /*1330*/  LOP3.LUT R2, R3, 0x78, R2, 0xf8, !PT ;  /* 0x0000007803027812 */ /* 0x000fe200078ef802 */
[----:B------:R5:W-:Y:S01]  /*1340*/  STSM.16.M88.4 [R4+0xe0], R80 ;  /* 0x0000e05004007844 */ /* 0x000be20000000200 */
[C---:B------:R-:W-:Y:S01]  /*1350*/  LOP3.LUT R3, R5.reuse, 0x10, RZ, 0xfc, !PT ;  /* 0x0000001005037812 */ /* 0x040fe200078efcff */
[----:B------:R-:W-:Y:S01]  /*1360*/  BAR.SYNC.DEFER_BLOCKING 0x0 ;  /* 0x0000000000007b1d */ /* 0x000fe20000010000 */
[----:B------:R-:W-:Y:S01]  /*1370*/  ISETP.GE.AND P0, PT, R2, 0x3000, PT ;  /* 0x000030000200780c */ /* 0x000fe20003f06270 */
[C---:B------:R-:W-:Y:S01]  /*1380*/  IMAD R37, R5.reuse, 0x3000, R2 ;  /* 0x0000300005257824 */ /* 0x040fe200078e0202 */
[----:B------:R-:W-:-:S02]  /*1390*/  LOP3.LUT R29, R5, 0x20, RZ, 0xfc, !PT ;  /* 0x00000020051d7812 */ /* 0x000fc400078efcff */
[-C--:B------:R-:W-:Y:S01]  /*13a0*/  ISETP.LT.AND P1, PT, R5, R0.reuse, !P0 ;  /* 0x000000000500720c */ /* 0x080fe20004721270 */
[----:B----4-:R-:W-:Y:S01]  /*13b0*/  VIADD R35, R37, 0x30000 ;  /* 0x0003000025237836 */ /* 0x010fe20000000000 */
[----:B------:R-:W-:Y:S01]  /*13c0*/  LOP3.LUT R31, R5, 0x30, RZ, 0xfc, !PT ;  /* 0x00000030051f7812 */ /* 0x000fe200078efcff */
[----:B------:R-:W-:Y:S01]  /*13d0*/  VIADD R39, R37, 0x120000 ;  /* 0x0012000025277836 */ /* 0x000fe20000000000 */
[----:B------:R-:W-:Y:S02]  /*13e0*/  LOP3.LUT R33, R5, 0x40, RZ, 0xfc, !PT ;  /* 0x0000004005217812 */ /* 0x000fe400078efcff */
[-C--:B------:R-:W-:Y:S01]  /*13f0*/  ISETP.LT.AND P6, PT, R3, R0.reuse, !P0 ;  /* 0x000000000300720c */ /* 0x080fe200047c1270 */
[----:B---3--:R-:W-:Y:S01]  /*1400*/  IMAD.WIDE R2, R37, 0x2, R6 ;  /* 0x0000000225027825 */ /* 0x008fe200078e0206 */
[-C--:B------:R-:W-:Y:S02]  /*1410*/  ISETP.LT.AND P5, PT, R29, R0.reuse, !P0 ;  /* 0x000000001d00720c */ /* 0x080fe400047a1270 */
[----:B------:R-:W-:-:S02]  /*1420*/  ISETP.LT.AND P4, PT, R31, R0, !P0 ;  /* 0x000000001f00720c */ /* 0x000fc40004781270 */
[----:B------:R-:W-:Y:S02]  /*1430*/  LOP3.LUT R29, R5, 0x50, RZ, 0xfc, !PT ;  /* 0x00000050051d7812 */ /* 0x000fe400078efcff */
[-C--:B------:R-:W-:Y:S02]  /*1440*/  ISETP.LT.AND P3, PT, R33, R0.reuse, !P0 ;  /* 0x000000002100720c */ /* 0x080fe40004761270 */
[C---:B------:R-:W-:Y:S02]  /*1450*/  LOP3.LUT R31, R5.reuse, 0x60, RZ, 0xfc, !PT ;  /* 0x00000060051f7812 */ /* 0x040fe400078efcff */
[----:B------:R-:W-:Y:S01]  /*1460*/  LOP3.LUT R33, R5, 0x70, RZ, 0xfc, !PT ;  /* 0x0000007005217812 */ /* 0x000fe200078efcff */
[----:B------:R-:W3:Y:S01]  /*1470*/  LDS.128 R44, [R36] ;  /* 0x00000000242c7984 */ /* 0x000ee20000000c00 */
[----:B------:R-:W-:Y:S01]  /*1480*/  ISETP.LT.AND P2, PT, R29, R0, !P0 ;  /* 0x000000001d00720c */ /* 0x000fe20004741270 */
[----:B------:R-:W-:Y:S02]  /*1490*/  VIADD R29, R37, 0x60000 ;  /* 0x00060000251d7836 */ /* 0x000fe40000000000 */
[----:B------:R-:W4:Y:S01]  /*14a0*/  LDS.128 R52, [R36+0x1100] ;  /* 0x0011000024347984 */ /* 0x000f220000000c00 */
[----:B--2--5:R-:W-:-:S03]  /*14b0*/  IMAD.WIDE R4, R35, 0x2, R6 ;  /* 0x0000000223047825 */ /* 0x024fc600078e0206 */
[----:B------:R-:W2:Y:S01]  /*14c0*/  LDS.128 R24, [R36+0x2200] ;  /* 0x0022000024187984 */ /* 0x000ea20000000c00 */
[----:B------:R-:W-:Y:S02]  /*14d0*/  VIADD R35, R37, 0xf0000 ;  /* 0x000f000025237836 */ /* 0x000fe40000000000 */
[--C-:B------:R-:W-:Y:S01]  /*14e0*/  IMAD.WIDE R28, R29, 0x2, R6.reuse ;  /* 0x000000021d1c7825 */ /* 0x100fe200078e0206 */
[----:B------:R-:W5:Y:S04]  /*14f0*/  LDS.128 R20, [R36+0x3300] ;  /* 0x0033000024147984 */ /* 0x000f680000000c00 */
[----:B------:R-:W5:Y:S04]  /*1500*/  LDS.128 R16, [R36+0x4400] ;  /* 0x0044000024107984 */ /* 0x000f680000000c00 */
[----:B------:R-:W5:Y:S04]  /*1510*/  LDS.128 R12, [R36+0x5500] ;  /* 0x00550000240c7984 */ /* 0x000f680000000c00 */
[----:B------:R-:W5:Y:S04]  /*1520*/  LDS.128 R8, [R36+0x6600] ;  /* 0x0066000024087984 */ /* 0x000f680000000c00 */
[----:B---3--:R3:W-:Y:S01]  /*1530*/  @P1 STG.E.128 desc[UR16][R2.64], R44 ;  /* 0x0000002c02001986 */ /* 0x0087e2000c101d10 */
[-C--:B------:R-:W-:Y:S01]  /*1540*/  ISETP.LT.AND P1, PT, R31, R0.reuse, !P0 ;  /* 0x000000001f00720c */ /* 0x080fe20004721270 */
[----:B------:R-:W-:Y:S01]  /*1550*/  VIADD R31, R37, 0x90000 ;  /* 0x00090000251f7836 */ /* 0x000fe20000000000 */
[----:B------:R-:W-:Y:S01]  /*1560*/  ISETP.LT.AND P0, PT, R33, R0, !P0 ;  /* 0x000000002100720c */ /* 0x000fe20004701270 */
[----:B------:R-:W-:Y:S01]  /*1570*/  VIADD R33, R37, 0xc0000 ;  /* 0x000c000025217836 */ /* 0x000fe20000000000 */
[----:B----4-:R4:W-:Y:S01]  /*1580*/  @P6 STG.E.128 desc[UR16][R4.64], R52 ;  /* 0x0000003404006986 */ /* 0x0109e2000c101d10 */
[----:B------:R-:W-:-:S03]  /*1590*/  IMAD.WIDE R30, R31, 0x2, R6 ;  /* 0x000000021f1e7825 */ /* 0x000fc600078e0206 */
[----:B--2---:R4:W-:Y:S04]  /*15a0*/  @P5 STG.E.128 desc[UR16][R28.64], R24 ;  /* 0x000000181c005986 */ /* 0x0049e8000c101d10 */
[----:B-1---5:R4:W-:Y:S01]  /*15b0*/  @P4 STG.E.128 desc[UR16][R30.64], R20 ;  /* 0x000000141e004986 */ /* 0x0229e2000c101d10 */
[----:B---3--:R-:W-:-:S04]  /*15c0*/  IMAD.WIDE R2, R33, 0x2, R6 ;  /* 0x0000000221027825 */ /* 0x008fc800078e0206 */
[--C-:B------:R-:W-:Y:S01]  /*15d0*/  IMAD.WIDE R32, R35, 0x2, R6.reuse ;  /* 0x0000000223207825 */ /* 0x100fe200078e0206 */
[----:B------:R4:W-:Y:S03]  /*15e0*/  @P3 STG.E.128 desc[UR16][R2.64], R16 ;  /* 0x0000001002003986 */ /* 0x0009e6000c101d10 */
[----:B------:R-:W-:Y:S01]  /*15f0*/  IMAD.WIDE R34, R39, 0x2, R6 ;  /* 0x0000000227227825 */ /* 0x000fe200078e0206 */
[----:B------:R4:W-:Y:S04]  /*1600*/  @P2 STG.E.128 desc[UR16][R32.64], R12 ;  /* 0x0000000c20002986 */ /* 0x0009e8000c101d10 */
[----:B------:R4:W-:Y:S01]  /*1610*/  @P1 STG.E.128 desc[UR16][R34.64], R8 ;  /* 0x0000000822001986 */ /* 0x0009e2000c101d10 */
[----:B------:R-:W-:Y:S05]  /*1620*/  @!P0 EXIT ;  /* 0x000000000000894d */ /* 0x000fea0003800000 */
[----:B----4-:R-:W1:Y:S01]  /*1630*/  LDS.128 R8, [R36+0x7700] ;  /* 0x0077000024087984 */ /* 0x010e620000000c00 */
[----:B------:R-:W-:-:S04]  /*1640*/  VIADD R37, R37, 0x150000 ;  /* 0x0015000025257836 */ /* 0x000fc80000000000 */
[----:B------:R-:W-:-:S05]  /*1650*/  IMAD.WIDE R6, R37, 0x2, R6 ;  /* 0x0000000225067825 */ /* 0x000fca00078e0206 */
[----:B-1----:R-:W-:Y:S01]  /*1660*/  STG.E.128 desc[UR16][R6.64], R8 ;  /* 0x0000000806007986 */ /* 0x002fe2000c101d10 */
[----:B------:R-:W-:Y:S05]  /*1670*/  EXIT ;  /* 0x000000000000794d */ /* 0x000fea0003800000 */
.L_x_1:
[----:B------:R-:W-:-:S00]  /*1680*/  BRA `(.L_x_1) ;  /* 0xfffffffc00fc7947 */ /* 0x000fc0000383ffff */
[----:B------:R-:W-:-:S00]  /*1690*/  NOP ;  /* 0x0000000000007918 */ /* 0x000fc00000000000 */
        /* <DEDUP_REMOVED lines=14> */
.L_x_2:


//--------------------- .nv.shared.triton_mm      --------------------------
	.section	.nv.shared.triton_mm,"aw",@nobits
	.sectionflags	@""
	.align	16
	.zero		1024


//--------------------- .nv.constant0.triton_mm   --------------------------
	.section	.nv.constant0.triton_mm,"a",@progbits
	.sectionflags	@""
	.align	4
.nv.constant0.triton_mm:
	.zero		556
